//
// Generated by NVIDIA NVVM Compiler
//
// Compiler Build ID: CL-36424714
// Cuda compilation tools, release 13.0, V13.0.88
// Based on NVVM 20.0.0
//

.version 9.0
.target sm_100
.address_size 64

	// .globl	_Z13mandel_kernelffffPiiii

.visible .entry _Z13mandel_kernelffffPiiii(
	.param .f32 _Z13mandel_kernelffffPiiii_param_0,
	.param .f32 _Z13mandel_kernelffffPiiii_param_1,
	.param .f32 _Z13mandel_kernelffffPiiii_param_2,
	.param .f32 _Z13mandel_kernelffffPiiii_param_3,
	.param .u64 .ptr .align 1 _Z13mandel_kernelffffPiiii_param_4,
	.param .u32 _Z13mandel_kernelffffPiiii_param_5,
	.param .u32 _Z13mandel_kernelffffPiiii_param_6,
	.param .u32 _Z13mandel_kernelffffPiiii_param_7
)
{
	.reg .pred 	%p<7>;
	.reg .b32 	%r<22>;
	.reg .b32 	%f<20>;
	.reg .b64 	%rd<5>;

	ld.param.f32 	%f9, [_Z13mandel_kernelffffPiiii_param_0];
	ld.param.f32 	%f10, [_Z13mandel_kernelffffPiiii_param_1];
	ld.param.f32 	%f11, [_Z13mandel_kernelffffPiiii_param_2];
	ld.param.f32 	%f12, [_Z13mandel_kernelffffPiiii_param_3];
	ld.param.u64 	%rd1, [_Z13mandel_kernelffffPiiii_param_4];
	ld.param.u32 	%r6, [_Z13mandel_kernelffffPiiii_param_5];
	ld.param.u32 	%r8, [_Z13mandel_kernelffffPiiii_param_6];
	ld.param.u32 	%r7, [_Z13mandel_kernelffffPiiii_param_7];
	mov.u32 	%r10, %ctaid.x;
	mov.u32 	%r11, %ntid.x;
	mov.u32 	%r12, %tid.x;
	mad.lo.s32 	%r1, %r10, %r11, %r12;
	mov.u32 	%r13, %ctaid.y;
	mov.u32 	%r14, %ntid.y;
	mov.u32 	%r15, %tid.y;
	mad.lo.s32 	%r16, %r13, %r14, %r15;
	setp.ge.s32 	%p1, %r1, %r6;
	setp.ge.s32 	%p2, %r16, %r8;
	or.pred  	%p3, %p1, %p2;
	@%p3 bra 	$L__BB0_6;
	cvt.rn.f32.s32 	%f13, %r1;
	fma.rn.f32 	%f1, %f11, %f13, %f9;
	cvt.rn.f32.u32 	%f14, %r16;
	fma.rn.f32 	%f2, %f12, %f14, %f10;
	setp.lt.s32 	%p4, %r7, 1;
	mov.b32 	%r21, 0;
	@%p4 bra 	$L__BB0_5;
	mov.b32 	%r20, 0;
	mov.f32 	%f18, %f2;
	mov.f32 	%f19, %f1;
$L__BB0_3:
	mul.f32 	%f5, %f19, %f19;
	mul.f32 	%f6, %f18, %f18;
	add.f32 	%f15, %f5, %f6;
	setp.gt.f32 	%p5, %f15, 0f40800000;
	mov.u32 	%r21, %r20;
	@%p5 bra 	$L__BB0_5;
	sub.f32 	%f16, %f5, %f6;
	add.f32 	%f17, %f19, %f19;
	add.f32 	%f19, %f1, %f16;
	fma.rn.f32 	%f18, %f17, %f18, %f2;
	add.s32 	%r20, %r20, 1;
	setp.ne.s32 	%p6, %r20, %r7;
	mov.u32 	%r21, %r7;
	@%p6 bra 	$L__BB0_3;
$L__BB0_5:
	mad.lo.s32 	%r19, %r6, %r16, %r1;
	cvta.to.global.u64 	%rd2, %rd1;
	mul.wide.s32 	%rd3, %r19, 4;
	add.s64 	%rd4, %rd2, %rd3;
	st.global.u32 	[%rd4], %r21;
$L__BB0_6:
	ret;

}


// ===== COMPILED SASS (sm_100) =====

	.target	sm_100

	.elftype	@"ET_EXEC"


//--------------------- .note.nv.tkinfo           --------------------------
	.section	.note.nv.tkinfo,"",@"SHT_NOTE"
	.sectionflags	@"SHF_NOTE_NV_TKINFO"
	.tkinfo
        /*0018*/ 	.word	0x00000002
        /*0030*/ 	.string	""
        /*0030*/ 	.string	"ptxas"
        /*0030*/ 	.string	"Cuda compilation tools, release 13.0, V13.0.88"
        /*0030*/ 	.string	"Build cuda_13.0.r13.0/compiler.36424714_0"
        /*0030*/ 	.string	"-arch sm_100 -m 64 "



//--------------------- .note.nv.cuinfo           --------------------------
	.section	.note.nv.cuinfo,"",@"SHT_NOTE"
	.sectionflags	@"SHF_NOTE_NV_CUINFO"
        /*0018*/ 	.short	0x0002
        /*001a*/ 	.short	0x0064
        /*001c*/ 	.short	0x0082
	.zero		2


//--------------------- .nv.info                  --------------------------
	.section	.nv.info,"",@"SHT_CUDA_INFO"
	.align	4


	//----- nvinfo : EIATTR_REGCOUNT
	.align		4
        /*0000*/ 	.byte	0x04, 0x2f
        /*0002*/ 	.short	(.L_1 - .L_0)
	.align		4
.L_0:
        /*0004*/ 	.word	index@(_Z13mandel_kernelffffPiiii)
        /*0008*/ 	.word	0x00000010


	//----- nvinfo : EIATTR_FRAME_SIZE
	.align		4
.L_1:
        /*000c*/ 	.byte	0x04, 0x11
        /*000e*/ 	.short	(.L_3 - .L_2)
	.align		4
.L_2:
        /*0010*/ 	.word	index@(_Z13mandel_kernelffffPiiii)
        /*0014*/ 	.word	0x00000000


	//----- nvinfo : EIATTR_MIN_STACK_SIZE
	.align		4
.L_3:
        /*0018*/ 	.byte	0x04, 0x12
        /*001a*/ 	.short	(.L_5 - .L_4)
	.align		4
.L_4:
        /*001c*/ 	.word	index@(_Z13mandel_kernelffffPiiii)
        /*0020*/ 	.word	0x00000000
.L_5:


//--------------------- .nv.compat                --------------------------
	.section	.nv.compat,"",@"SHT_CUDA_COMPAT_INFO"
	.align	4
        /*0000*/ 	.byte	0x02, 0x09, 0x00, 0x00, 0x02, 0x02, 0x01, 0x00, 0x02, 0x05, 0x05, 0x00, 0x03, 0x07, 0x01, 0x01
        /*0010*/ 	.byte	0x02, 0x03, 0x00, 0x00, 0x02, 0x06, 0x01, 0x00, 0x04, 0x0b, 0x08, 0x00, 0x01, 0x00, 0x00, 0x00
        /*0020*/ 	.byte	0x00, 0x00, 0x00, 0x00


//--------------------- .nv.info._Z13mandel_kernelffffPiiii --------------------------
	.section	.nv.info._Z13mandel_kernelffffPiiii,"",@"SHT_CUDA_INFO"
	.sectionflags	@""
	.align	4


	//----- nvinfo : EIATTR_CUDA_API_VERSION
	.align		4
        /*0000*/ 	.byte	0x04, 0x37
        /*0002*/ 	.short	(.L_7 - .L_6)
.L_6:
        /*0004*/ 	.word	0x00000082


	//----- nvinfo : EIATTR_KPARAM_INFO
	.align		4
.L_7:
        /*0008*/ 	.byte	0x04, 0x17
        /*000a*/ 	.short	(.L_9 - .L_8)
.L_8:
        /*000c*/ 	.word	0x00000000
        /*0010*/ 	.short	0x0007
        /*0012*/ 	.short	0x0020
        /*0014*/ 	.byte	0x00, 0xf0, 0x11, 0x00


	//----- nvinfo : EIATTR_KPARAM_INFO
	.align		4
.L_9:
        /*0018*/ 	.byte	0x04, 0x17
        /*001a*/ 	.short	(.L_11 - .L_10)
.L_10:
        /*001c*/ 	.word	0x00000000
        /*0020*/ 	.short	0x0006
        /*0022*/ 	.short	0x001c
        /*0024*/ 	.byte	0x00, 0xf0, 0x11, 0x00


	//----- nvinfo : EIATTR_KPARAM_INFO
	.align		4
.L_11:
        /*0028*/ 	.byte	0x04, 0x17
        /*002a*/ 	.short	(.L_13 - .L_12)
.L_12:
        /*002c*/ 	.word	0x00000000
        /*0030*/ 	.short	0x0005
        /*0032*/ 	.short	0x0018
        /*0034*/ 	.byte	0x00, 0xf0, 0x11, 0x00


	//----- nvinfo : EIATTR_KPARAM_INFO
	.align		4
.L_13:
        /*0038*/ 	.byte	0x04, 0x17
        /*003a*/ 	.short	(.L_15 - .L_14)
.L_14:
        /*003c*/ 	.word	0x00000000
        /*0040*/ 	.short	0x0004
        /*0042*/ 	.short	0x0010
        /*0044*/ 	.byte	0x00, 0xf5, 0x21, 0x00


	//----- nvinfo : EIATTR_KPARAM_INFO
	.align		4
.L_15:
        /*0048*/ 	.byte	0x04, 0x17
        /*004a*/ 	.short	(.L_17 - .L_16)
.L_16:
        /*004c*/ 	.word	0x00000000
        /*0050*/ 	.short	0x0003
        /*0052*/ 	.short	0x000c
        /*0054*/ 	.byte	0x00, 0xf0, 0x11, 0x00


	//----- nvinfo : EIATTR_KPARAM_INFO
	.align		4
.L_17:
        /*0058*/ 	.byte	0x04, 0x17
        /*005a*/ 	.short	(.L_19 - .L_18)
.L_18:
        /*005c*/ 	.word	0x00000000
        /*0060*/ 	.short	0x0002
        /*0062*/ 	.short	0x0008
        /*0064*/ 	.byte	0x00, 0xf0, 0x11, 0x00


	//----- nvinfo : EIATTR_KPARAM_INFO
	.align		4
.L_19:
        /*0068*/ 	.byte	0x04, 0x17
        /*006a*/ 	.short	(.L_21 - .L_20)
.L_20:
        /*006c*/ 	.word	0x00000000
        /*0070*/ 	.short	0x0001
        /*0072*/ 	.short	0x0004
        /*0074*/ 	.byte	0x00, 0xf0, 0x11, 0x00


	//----- nvinfo : EIATTR_KPARAM_INFO
	.align		4
.L_21:
        /*0078*/ 	.byte	0x04, 0x17
        /*007a*/ 	.short	(.L_23 - .L_22)
.L_22:
        /*007c*/ 	.word	0x00000000
        /*0080*/ 	.short	0x0000
        /*0082*/ 	.short	0x0000
        /*0084*/ 	.byte	0x00, 0xf0, 0x11, 0x00


	//----- nvinfo : EIATTR_SPARSE_MMA_MASK
	.align		4
.L_23:
        /*0088*/ 	.byte	0x03, 0x50
        /*008a*/ 	.short	0x0000


	//----- nvinfo : EIATTR_MAXREG_COUNT
	.align		4
        /*008c*/ 	.byte	0x03, 0x1b
        /*008e*/ 	.short	0x00ff


	//----- nvinfo : EIATTR_MERCURY_ISA_VERSION
	.align		4
        /*0090*/ 	.byte	0x03, 0x5f
        /*0092*/ 	.short	0x0101


	//----- nvinfo : EIATTR_VRC_CTA_INIT_COUNT
	.align		4
        /*0094*/ 	.byte	0x02, 0x4a
	.zero		1
	.zero		1


	//----- nvinfo : EIATTR_EXIT_INSTR_OFFSETS
	.align		4
        /*0098*/ 	.byte	0x04, 0x1c
        /*009a*/ 	.short	(.L_25 - .L_24)


	//   ....[0]....
.L_24:
        /*009c*/ 	.word	0x000000c0


	//   ....[1]....
        /*00a0*/ 	.word	0x00000310


	//----- nvinfo : EIATTR_CRS_STACK_SIZE
	.align		4
.L_25:
        /*00a4*/ 	.byte	0x04, 0x1e
        /*00a6*/ 	.short	(.L_27 - .L_26)
.L_26:
        /*00a8*/ 	.word	0x00000000


	//----- nvinfo : EIATTR_CBANK_PARAM_SIZE
	.align		4
.L_27:
        /*00ac*/ 	.byte	0x03, 0x19
        /*00ae*/ 	.short	0x0024


	//----- nvinfo : EIATTR_PARAM_CBANK
	.align		4
        /*00b0*/ 	.byte	0x04, 0x0a
        /*00b2*/ 	.short	(.L_29 - .L_28)
	.align		4
.L_28:
        /*00b4*/ 	.word	index@(.nv.constant0._Z13mandel_kernelffffPiiii)
        /*00b8*/ 	.short	0x0380
        /*00ba*/ 	.short	0x0024


	//----- nvinfo : EIATTR_SW_WAR
	.align		4
.L_29:
        /*00bc*/ 	.byte	0x04, 0x36
        /*00be*/ 	.short	(.L_31 - .L_30)
.L_30:
        /*00c0*/ 	.word	0x00000008
.L_31:


//--------------------- .nv.callgraph             --------------------------
	.section	.nv.callgraph,"",@"SHT_CUDA_CALLGRAPH"
	.align	4
	.sectionentsize	8
	.align		4
        /*0000*/ 	.word	0x00000000
	.align		4
        /*0004*/ 	.word	0xffffffff
	.align		4
        /*0008*/ 	.word	0x00000000
	.align		4
        /*000c*/ 	.word	0xfffffffe
	.align		4
        /*0010*/ 	.word	0x00000000
	.align		4
        /*0014*/ 	.word	0xfffffffd
	.align		4
        /*0018*/ 	.word	0x00000000
	.align		4
        /*001c*/ 	.word	0xfffffffc


//--------------------- .text._Z13mandel_kernelffffPiiii --------------------------
	.section	.text._Z13mandel_kernelffffPiiii,"ax",@progbits
	.align	128
        .global         _Z13mandel_kernelffffPiiii
        .type           _Z13mandel_kernelffffPiiii,@function
        .size           _Z13mandel_kernelffffPiiii,(.L_x_4 - _Z13mandel_kernelffffPiiii)
        .other          _Z13mandel_kernelffffPiiii,@"STO_CUDA_ENTRY STV_DEFAULT"
_Z13mandel_kernelffffPiiii:
.text._Z13mandel_kernelffffPiiii:
[----:B------:R-:W-:Y:S01]  /*0000*/  LDC R1, c[0x0][0x37c] ;  /* 0x0000df00ff017b82 */ /* 0x000fe20000000800 */
[----:B------:R-:W0:Y:S07]  /*0010*/  S2R R2, SR_TID.Y ;  /* 0x0000000000027919 */ /* 0x000e2e0000002200 */
[----:B------:R-:W1:Y:S01]  /*0020*/  LDC R0, c[0x0][0x360] ;  /* 0x0000d800ff007b82 */ /* 0x000e620000000800 */
[----:B------:R-:W2:Y:S01]  /*0030*/  LDCU.64 UR6, c[0x0][0x398] ;  /* 0x00007300ff0677ac */ /* 0x000ea20008000a00 */
[----:B------:R-:W1:Y:S06]  /*0040*/  S2R R3, SR_TID.X ;  /* 0x0000000000037919 */ /* 0x000e6c0000002100 */
[----:B------:R-:W0:Y:S08]  /*0050*/  S2UR UR5, SR_CTAID.Y ;  /* 0x00000000000579c3 */ /* 0x000e300000002600 */
[----:B------:R-:W0:Y:S08]  /*0060*/  LDC R5, c[0x0][0x364] ;  /* 0x0000d900ff057b82 */ /* 0x000e300000000800 */
[----:B------:R-:W1:Y:S01]  /*0070*/  S2UR UR4, SR_CTAID.X ;  /* 0x00000000000479c3 */ /* 0x000e620000002500 */
[----:B0-----:R-:W-:-:S05]  /*0080*/  IMAD R5, R5, UR5, R2 ;  /* 0x0000000505057c24 */ /* 0x001fca000f8e0202 */
[----:B--2---:R-:W-:Y:S01]  /*0090*/  ISETP.GE.AND P0, PT, R5, UR7, PT ;  /* 0x0000000705007c0c */ /* 0x004fe2000bf06270 */
[----:B-1----:R-:W-:-:S05]  /*00a0*/  IMAD R0, R0, UR4, R3 ;  /* 0x0000000400007c24 */ /* 0x002fca000f8e0203 */
[----:B------:R-:W-:-:S13]  /*00b0*/  ISETP.GE.OR P0, PT, R0, UR6, P0 ;  /* 0x0000000600007c0c */ /* 0x000fda0008706670 */
[----:B------:R-:W-:Y:S05]  /*00c0*/  @P0 EXIT ;  /* 0x000000000000094d */ /* 0x000fea0003800000 */
[----:B------:R-:W0:Y:S01]  /*00d0*/  LDCU UR6, c[0x0][0x3a0] ;  /* 0x00007400ff0677ac */ /* 0x000e220008000800 */
[----:B------:R-:W1:Y:S01]  /*00e0*/  LDC.64 R8, c[0x0][0x380] ;  /* 0x0000e000ff087b82 */ /* 0x000e620000000a00 */
[----:B------:R-:W-:Y:S02]  /*00f0*/  I2FP.F32.U32 R2, R5 ;  /* 0x0000000500027245 */ /* 0x000fe40000201000 */
[----:B------:R-:W-:Y:S01]  /*0100*/  I2FP.F32.S32 R3, R0 ;  /* 0x0000000000037245 */ /* 0x000fe20000201400 */
[----:B------:R-:W2:Y:S04]  /*0110*/  LDCU.64 UR4, c[0x0][0x358] ;  /* 0x00006b00ff0477ac */ /* 0x000ea80008000a00 */
[----:B------:R-:W1:Y:S01]  /*0120*/  LDC.64 R6, c[0x0][0x388] ;  /* 0x0000e200ff067b82 */ /* 0x000e620000000a00 */
[----:B0-----:R-:W-:Y:S01]  /*0130*/  UISETP.GE.AND UP0, UPT, UR6, 0x1, UPT ;  /* 0x000000010600788c */ /* 0x001fe2000bf06270 */
[----:B-1----:R-:W-:Y:S01]  /*0140*/  FFMA R2, R2, R7, R9 ;  /* 0x0000000702027223 */ /* 0x002fe20000000009 */
[----:B------:R-:W-:-:S02]  /*0150*/  HFMA2 R7, -RZ, RZ, 0, 0 ;  /* 0x00000000ff077431 */ /* 0x000fc400000001ff */
[----:B------:R-:W-:-:S05]  /*0160*/  FFMA R3, R3, R6, R8 ;  /* 0x0000000603037223 */ /* 0x000fca0000000008 */
[----:B--2---:R-:W-:Y:S05]  /*0170*/  BRA.U !UP0, `(.L_x_0) ;  /* 0x0000000108507547 */ /* 0x004fea000b800000 */
[----:B------:R-:W-:Y:S01]  /*0180*/  BSSY.RECONVERGENT B0, `(.L_x_0) ;  /* 0x0000013000007945 */ /* 0x000fe20003800200 */
[----:B------:R-:W-:Y:S01]  /*0190*/  MOV R7, RZ ;  /* 0x000000ff00077202 */ /* 0x000fe20000000f00 */
[----:B------:R-:W0:Y:S01]  /*01a0*/  LDCU UR6, c[0x0][0x3a0] ;  /* 0x00007400ff0677ac */ /* 0x000e220008000800 */
[----:B------:R-:W-:Y:S02]  /*01b0*/  MOV R9, R2 ;  /* 0x0000000200097202 */ /* 0x000fe40000000f00 */
[----:B------:R-:W-:Y:S01]  /*01c0*/  MOV R4, R3 ;  /* 0x0000000300047202 */ /* 0x000fe20000000f00 */
[----:B------:R-:W1:Y:S06]  /*01d0*/  LDCU UR7, c[0x0][0x3a0] ;  /* 0x00007400ff0777ac */ /* 0x000e6c0008000800 */
.L_x_2:
[----:B------:R-:W-:Y:S01]  /*01e0*/  FMUL R6, R4, R4 ;  /* 0x0000000404067220 */ /* 0x000fe20000400000 */
[----:B------:R-:W-:-:S04]  /*01f0*/  FMUL R13, R9, R9 ;  /* 0x00000009090d7220 */ /* 0x000fc80000400000 */
[----:B------:R-:W-:-:S05]  /*0200*/  FADD R8, R6, R13 ;  /* 0x0000000d06087221 */ /* 0x000fca0000000000 */
[----:B------:R-:W-:-:S13]  /*0210*/  FSETP.GT.AND P0, PT, R8, 4, PT ;  /* 0x408000000800780b */ /* 0x000fda0003f04000 */
[----:B------:R-:W-:Y:S05]  /*0220*/  @P0 BRA `(.L_x_1) ;  /* 0x0000000000200947 */ /* 0x000fea0003800000 */
[----:B------:R-:W-:Y:S01]  /*0230*/  IADD3 R7, PT, PT, R7, 0x1, RZ ;  /* 0x0000000107077810 */ /* 0x000fe20007ffe0ff */
[----:B------:R-:W-:Y:S01]  /*0240*/  FADD R11, R4, R4 ;  /* 0x00000004040b7221 */ /* 0x000fe20000000000 */
[----:B------:R-:W-:Y:S02]  /*0250*/  FADD R4, R6, -R13 ;  /* 0x8000000d06047221 */ /* 0x000fe40000000000 */
[----:B-1----:R-:W-:Y:S01]  /*0260*/  ISETP.NE.AND P0, PT, R7, UR7, PT ;  /* 0x0000000707007c0c */ /* 0x002fe2000bf05270 */
[----:B------:R-:W-:Y:S01]  /*0270*/  FFMA R9, R11, R9, R2 ;  /* 0x000000090b097223 */ /* 0x000fe20000000002 */
[----:B------:R-:W-:-:S11]  /*0280*/  FADD R4, R3, R4 ;  /* 0x0000000403047221 */ /* 0x000fd60000000000 */
[----:B------:R-:W-:Y:S05]  /*0290*/  @P0 BRA `(.L_x_2) ;  /* 0xfffffffc00d00947 */ /* 0x000fea000383ffff */
[----:B0-----:R-:W-:-:S07]  /*02a0*/  MOV R7, UR6 ;  /* 0x0000000600077c02 */ /* 0x001fce0008000f00 */
.L_x_1:
[----:B01----:R-:W-:Y:S05]  /*02b0*/  BSYNC.RECONVERGENT B0 ;  /* 0x0000000000007941 */ /* 0x003fea0003800200 */
.L_x_0:
[----:B------:R-:W0:Y:S01]  /*02c0*/  LDC.64 R2, c[0x0][0x390] ;  /* 0x0000e400ff027b82 */ /* 0x000e220000000a00 */
[----:B------:R-:W1:Y:S02]  /*02d0*/  LDCU UR8, c[0x0][0x398] ;  /* 0x00007300ff0877ac */ /* 0x000e640008000800 */
[----:B-1----:R-:W-:-:S04]  /*02e0*/  IMAD R5, R5, UR8, R0 ;  /* 0x0000000805057c24 */ /* 0x002fc8000f8e0200 */
[----:B0-----:R-:W-:-:S05]  /*02f0*/  IMAD.WIDE R2, R5, 0x4, R2 ;  /* 0x0000000405027825 */ /* 0x001fca00078e0202 */
[----:B------:R-:W-:Y:S01]  /*0300*/  STG.E desc[UR4][R2.64], R7 ;  /* 0x0000000702007986 */ /* 0x000fe2000c101904 */
[----:B------:R-:W-:Y:S05]  /*0310*/  EXIT ;  /* 0x000000000000794d */ /* 0x000fea0003800000 */
.L_x_3:
[----:B------:R-:W-:-:S00]  /*0320*/  BRA `(.L_x_3) ;  /* 0xfffffffc00fc7947 */ /* 0x000fc0000383ffff */
[----:B------:R-:W-:-:S00]  /*0330*/  NOP ;  /* 0x0000000000007918 */ /* 0x000fc00000000000 */
        /* <DEDUP_REMOVED lines=12> */
.L_x_4:


//--------------------- .nv.shared.reserved.0     --------------------------
	.section	.nv.shared.reserved.0,"aw",@nobits
	.weak		__nv_reservedSMEM_offset_0_alias
	.size		__nv_reservedSMEM_offset_0_alias, 0, 64
	.other		__nv_reservedSMEM_offset_0_alias,@"STO_CUDA_RESERVED_SHARED STV_DEFAULT"
__nv_reservedSMEM_offset_0_alias:
	.zero		0
	.zero		64


//--------------------- .nv.constant0._Z13mandel_kernelffffPiiii --------------------------
	.section	.nv.constant0._Z13mandel_kernelffffPiiii,"a",@progbits
	.sectionflags	@""
	.align	4
.nv.constant0._Z13mandel_kernelffffPiiii:
	.zero		932


//--------------------- SYMBOLS --------------------------

	.type		.nv.reservedSmem.offset0,@object
	.size		.nv.reservedSmem.offset0,0x4
